//
// Generated by NVIDIA NVVM Compiler
//
// Compiler Build ID: CL-36424714
// Cuda compilation tools, release 13.0, V13.0.88
// Based on NVVM 20.0.0
//

.version 9.0
.target sm_100
.address_size 64

	// .globl	_ZN18HistogrammarCUDA_110initializeEi
.extern .shared .align 16 .b8 _ZN18HistogrammarCUDA_112sharedMemoryE[];

.visible .entry _ZN18HistogrammarCUDA_110initializeEi(
	.param .u32 _ZN18HistogrammarCUDA_110initializeEi_param_0
)
{
	.reg .b32 	%r<11>;
	.reg .b64 	%rd<7>;

	ld.param.s32 	%rd1, [_ZN18HistogrammarCUDA_110initializeEi_param_0];
	mov.u32 	%r1, _ZN18HistogrammarCUDA_112sharedMemoryE;
	cvt.u64.u32 	%rd2, %r1;
	cvta.shared.u64 	%rd3, %rd2;
	add.s64 	%rd4, %rd1, %rd3;
	mov.u32 	%r2, %tid.x;
	mov.u32 	%r3, %tid.y;
	mov.u32 	%r4, %ntid.x;
	mov.u32 	%r5, %tid.z;
	mov.u32 	%r6, %ntid.y;
	mad.lo.s32 	%r7, %r6, %r5, %r3;
	mad.lo.s32 	%r8, %r7, %r4, %r2;
	shl.b32 	%r9, %r8, 2;
	cvt.u64.u32 	%rd5, %r9;
	add.s64 	%rd6, %rd4, %rd5;
	mov.b32 	%r10, 0;
	st.u32 	[%rd6], %r10;
	ret;

}
	// .globl	_ZN18HistogrammarCUDA_17fillAllEiPfS0_S0_
.visible .entry _ZN18HistogrammarCUDA_17fillAllEiPfS0_S0_(
	.param .u32 _ZN18HistogrammarCUDA_17fillAllEiPfS0_S0__param_0,
	.param .u64 .ptr .align 1 _ZN18HistogrammarCUDA_17fillAllEiPfS0_S0__param_1,
	.param .u64 .ptr .align 1 _ZN18HistogrammarCUDA_17fillAllEiPfS0_S0__param_2,
	.param .u64 .ptr .align 1 _ZN18HistogrammarCUDA_17fillAllEiPfS0_S0__param_3
)
{
	.reg .b32 	%r<21>;
	.reg .b32 	%f<7>;
	.reg .b64 	%rd<17>;

	ld.param.s32 	%rd1, [_ZN18HistogrammarCUDA_17fillAllEiPfS0_S0__param_0];
	ld.param.u64 	%rd2, [_ZN18HistogrammarCUDA_17fillAllEiPfS0_S0__param_1];
	ld.param.u64 	%rd3, [_ZN18HistogrammarCUDA_17fillAllEiPfS0_S0__param_2];
	ld.param.u64 	%rd4, [_ZN18HistogrammarCUDA_17fillAllEiPfS0_S0__param_3];
	cvta.to.global.u64 	%rd5, %rd4;
	cvta.to.global.u64 	%rd6, %rd3;
	cvta.to.global.u64 	%rd7, %rd2;
	mov.u32 	%r1, %tid.x;
	mov.u32 	%r2, %tid.y;
	mov.u32 	%r3, %ntid.x;
	mov.u32 	%r4, %tid.z;
	mov.u32 	%r5, %ntid.y;
	mad.lo.s32 	%r6, %r5, %r4, %r2;
	mad.lo.s32 	%r7, %r6, %r3, %r1;
	mov.u32 	%r8, %ctaid.x;
	mov.u32 	%r9, %ctaid.y;
	mov.u32 	%r10, %nctaid.x;
	mov.u32 	%r11, %ctaid.z;
	mov.u32 	%r12, %nctaid.y;
	mad.lo.s32 	%r13, %r12, %r11, %r9;
	mad.lo.s32 	%r14, %r13, %r10, %r8;
	mul.lo.s32 	%r15, %r3, %r5;
	mov.u32 	%r16, %ntid.z;
	mul.lo.s32 	%r17, %r15, %r16;
	mad.lo.s32 	%r18, %r17, %r14, %r7;
	mul.wide.s32 	%rd8, %r18, 4;
	add.s64 	%rd9, %rd7, %rd8;
	ld.global.f32 	%f1, [%rd9];
	add.s64 	%rd10, %rd6, %rd8;
	ld.global.f32 	%f2, [%rd10];
	add.s64 	%rd11, %rd5, %rd8;
	ld.global.f32 	%f3, [%rd11];
	mov.u32 	%r19, _ZN18HistogrammarCUDA_112sharedMemoryE;
	cvt.u64.u32 	%rd12, %r19;
	cvta.shared.u64 	%rd13, %rd12;
	add.s64 	%rd14, %rd1, %rd13;
	shl.b32 	%r20, %r7, 2;
	cvt.u64.u32 	%rd15, %r20;
	add.s64 	%rd16, %rd14, %rd15;
	add.f32 	%f4, %f1, %f2;
	ld.f32 	%f5, [%rd16];
	fma.rn.f32 	%f6, %f3, %f4, %f5;
	st.f32 	[%rd16], %f6;
	ret;

}
	// .globl	_ZN18HistogrammarCUDA_116extractFromBlockEiiPNS_5WackyE
.visible .entry _ZN18HistogrammarCUDA_116extractFromBlockEiiPNS_5WackyE(
	.param .u32 _ZN18HistogrammarCUDA_116extractFromBlockEiiPNS_5WackyE_param_0,
	.param .u32 _ZN18HistogrammarCUDA_116extractFromBlockEiiPNS_5WackyE_param_1,
	.param .u64 .ptr .align 1 _ZN18HistogrammarCUDA_116extractFromBlockEiiPNS_5WackyE_param_2
)
{
	.reg .pred 	%p<10>;
	.reg .b32 	%r<34>;
	.reg .b32 	%f<71>;
	.reg .b64 	%rd<25>;

	ld.param.u32 	%r16, [_ZN18HistogrammarCUDA_116extractFromBlockEiiPNS_5WackyE_param_0];
	ld.param.u32 	%r17, [_ZN18HistogrammarCUDA_116extractFromBlockEiiPNS_5WackyE_param_1];
	ld.param.u64 	%rd10, [_ZN18HistogrammarCUDA_116extractFromBlockEiiPNS_5WackyE_param_2];
	cvta.to.global.u64 	%rd11, %rd10;
	mov.u32 	%r18, %ctaid.x;
	mov.u32 	%r19, %ctaid.y;
	mov.u32 	%r20, %nctaid.x;
	mov.u32 	%r21, %ctaid.z;
	mov.u32 	%r22, %nctaid.y;
	mad.lo.s32 	%r23, %r22, %r21, %r19;
	mad.lo.s32 	%r24, %r23, %r20, %r18;
	mul.wide.s32 	%rd12, %r24, 4;
	add.s64 	%rd1, %rd11, %rd12;
	mov.b32 	%r25, 0;
	st.global.u32 	[%rd1], %r25;
	setp.lt.s32 	%p1, %r17, 1;
	@%p1 bra 	$L__BB2_13;
	cvt.s64.s32 	%rd2, %r16;
	mov.u32 	%r27, _ZN18HistogrammarCUDA_112sharedMemoryE;
	cvt.u64.u32 	%rd13, %r27;
	cvta.shared.u64 	%rd14, %rd13;
	add.s64 	%rd3, %rd2, %rd14;
	and.b32  	%r1, %r17, 15;
	setp.lt.u32 	%p2, %r17, 16;
	mov.b32 	%r31, 0;
	mov.f32 	%f67, 0f00000000;
	@%p2 bra 	$L__BB2_4;
	and.b32  	%r31, %r17, 2147483632;
	neg.s32 	%r29, %r31;
	add.s64 	%rd23, %rd3, 32;
	mov.f32 	%f67, 0f00000000;
$L__BB2_3:
	.pragma "nounroll";
	ld.f32 	%f12, [%rd23+-32];
	add.f32 	%f13, %f12, %f67;
	st.global.f32 	[%rd1], %f13;
	ld.f32 	%f14, [%rd23+-28];
	add.f32 	%f15, %f14, %f13;
	st.global.f32 	[%rd1], %f15;
	ld.f32 	%f16, [%rd23+-24];
	add.f32 	%f17, %f16, %f15;
	st.global.f32 	[%rd1], %f17;
	ld.f32 	%f18, [%rd23+-20];
	add.f32 	%f19, %f18, %f17;
	st.global.f32 	[%rd1], %f19;
	ld.f32 	%f20, [%rd23+-16];
	add.f32 	%f21, %f20, %f19;
	st.global.f32 	[%rd1], %f21;
	ld.f32 	%f22, [%rd23+-12];
	add.f32 	%f23, %f22, %f21;
	st.global.f32 	[%rd1], %f23;
	ld.f32 	%f24, [%rd23+-8];
	add.f32 	%f25, %f24, %f23;
	st.global.f32 	[%rd1], %f25;
	ld.f32 	%f26, [%rd23+-4];
	add.f32 	%f27, %f26, %f25;
	st.global.f32 	[%rd1], %f27;
	ld.f32 	%f28, [%rd23];
	add.f32 	%f29, %f28, %f27;
	st.global.f32 	[%rd1], %f29;
	ld.f32 	%f30, [%rd23+4];
	add.f32 	%f31, %f30, %f29;
	st.global.f32 	[%rd1], %f31;
	ld.f32 	%f32, [%rd23+8];
	add.f32 	%f33, %f32, %f31;
	st.global.f32 	[%rd1], %f33;
	ld.f32 	%f34, [%rd23+12];
	add.f32 	%f35, %f34, %f33;
	st.global.f32 	[%rd1], %f35;
	ld.f32 	%f36, [%rd23+16];
	add.f32 	%f37, %f36, %f35;
	st.global.f32 	[%rd1], %f37;
	ld.f32 	%f38, [%rd23+20];
	add.f32 	%f39, %f38, %f37;
	st.global.f32 	[%rd1], %f39;
	ld.f32 	%f40, [%rd23+24];
	add.f32 	%f41, %f40, %f39;
	st.global.f32 	[%rd1], %f41;
	ld.f32 	%f42, [%rd23+28];
	add.f32 	%f67, %f42, %f41;
	st.global.f32 	[%rd1], %f67;
	add.s32 	%r29, %r29, 16;
	add.s64 	%rd23, %rd23, 64;
	setp.ne.s32 	%p3, %r29, 0;
	@%p3 bra 	$L__BB2_3;
$L__BB2_4:
	setp.eq.s32 	%p4, %r1, 0;
	@%p4 bra 	$L__BB2_13;
	and.b32  	%r7, %r17, 7;
	setp.lt.u32 	%p5, %r1, 8;
	@%p5 bra 	$L__BB2_7;
	mul.wide.u32 	%rd15, %r31, 4;
	add.s64 	%rd16, %rd3, %rd15;
	ld.f32 	%f43, [%rd16];
	add.f32 	%f44, %f43, %f67;
	st.global.f32 	[%rd1], %f44;
	ld.f32 	%f45, [%rd16+4];
	add.f32 	%f46, %f45, %f44;
	st.global.f32 	[%rd1], %f46;
	ld.f32 	%f47, [%rd16+8];
	add.f32 	%f48, %f47, %f46;
	st.global.f32 	[%rd1], %f48;
	ld.f32 	%f49, [%rd16+12];
	add.f32 	%f50, %f49, %f48;
	st.global.f32 	[%rd1], %f50;
	ld.f32 	%f51, [%rd16+16];
	add.f32 	%f52, %f51, %f50;
	st.global.f32 	[%rd1], %f52;
	ld.f32 	%f53, [%rd16+20];
	add.f32 	%f54, %f53, %f52;
	st.global.f32 	[%rd1], %f54;
	ld.f32 	%f55, [%rd16+24];
	add.f32 	%f56, %f55, %f54;
	st.global.f32 	[%rd1], %f56;
	ld.f32 	%f57, [%rd16+28];
	add.f32 	%f67, %f57, %f56;
	st.global.f32 	[%rd1], %f67;
	add.s32 	%r31, %r31, 8;
$L__BB2_7:
	setp.eq.s32 	%p6, %r7, 0;
	@%p6 bra 	$L__BB2_13;
	and.b32  	%r10, %r17, 3;
	setp.lt.u32 	%p7, %r7, 4;
	@%p7 bra 	$L__BB2_10;
	mul.wide.u32 	%rd17, %r31, 4;
	add.s64 	%rd18, %rd3, %rd17;
	ld.f32 	%f58, [%rd18];
	add.f32 	%f59, %f58, %f67;
	st.global.f32 	[%rd1], %f59;
	ld.f32 	%f60, [%rd18+4];
	add.f32 	%f61, %f60, %f59;
	st.global.f32 	[%rd1], %f61;
	ld.f32 	%f62, [%rd18+8];
	add.f32 	%f63, %f62, %f61;
	st.global.f32 	[%rd1], %f63;
	ld.f32 	%f64, [%rd18+12];
	add.f32 	%f67, %f64, %f63;
	st.global.f32 	[%rd1], %f67;
	add.s32 	%r31, %r31, 4;
$L__BB2_10:
	setp.eq.s32 	%p8, %r10, 0;
	@%p8 bra 	$L__BB2_13;
	mul.wide.u32 	%rd19, %r31, 4;
	cvta.shared.u64 	%rd21, %rd13;
	add.s64 	%rd22, %rd19, %rd21;
	add.s64 	%rd24, %rd22, %rd2;
	neg.s32 	%r33, %r10;
$L__BB2_12:
	.pragma "nounroll";
	ld.f32 	%f65, [%rd24];
	add.f32 	%f67, %f65, %f67;
	st.global.f32 	[%rd1], %f67;
	add.s64 	%rd24, %rd24, 4;
	add.s32 	%r33, %r33, 1;
	setp.ne.s32 	%p9, %r33, 0;
	@%p9 bra 	$L__BB2_12;
$L__BB2_13:
	ret;

}


// ===== COMPILED SASS (sm_100) =====

	.target	sm_100

	.elftype	@"ET_EXEC"


//--------------------- .note.nv.tkinfo           --------------------------
	.section	.note.nv.tkinfo,"",@"SHT_NOTE"
	.sectionflags	@"SHF_NOTE_NV_TKINFO"
	.tkinfo
        /*0018*/ 	.word	0x00000002
        /*0030*/ 	.string	""
        /*0030*/ 	.string	"ptxas"
        /*0030*/ 	.string	"Cuda compilation tools, release 13.0, V13.0.88"
        /*0030*/ 	.string	"Build cuda_13.0.r13.0/compiler.36424714_0"
        /*0030*/ 	.string	"-arch sm_100 -m 64 "



//--------------------- .note.nv.cuinfo           --------------------------
	.section	.note.nv.cuinfo,"",@"SHT_NOTE"
	.sectionflags	@"SHF_NOTE_NV_CUINFO"
        /*0018*/ 	.short	0x0002
        /*001a*/ 	.short	0x0064
        /*001c*/ 	.short	0x0082
	.zero		2


//--------------------- .nv.info                  --------------------------
	.section	.nv.info,"",@"SHT_CUDA_INFO"
	.align	4


	//----- nvinfo : EIATTR_REGCOUNT
	.align		4
        /*0000*/ 	.byte	0x04, 0x2f
        /*0002*/ 	.short	(.L_1 - .L_0)
	.align		4
.L_0:
        /*0004*/ 	.word	index@(_ZN18HistogrammarCUDA_110initializeEi)
        /*0008*/ 	.word	0x0000000c


	//----- nvinfo : EIATTR_FRAME_SIZE
	.align		4
.L_1:
        /*000c*/ 	.byte	0x04, 0x11
        /*000e*/ 	.short	(.L_3 - .L_2)
	.align		4
.L_2:
        /*0010*/ 	.word	index@(_ZN18HistogrammarCUDA_110initializeEi)
        /*0014*/ 	.word	0x00000000


	//----- nvinfo : EIATTR_REGCOUNT
	.align		4
.L_3:
        /*0018*/ 	.byte	0x04, 0x2f
        /*001a*/ 	.short	(.L_5 - .L_4)
	.align		4
.L_4:
        /*001c*/ 	.word	index@(_ZN18HistogrammarCUDA_17fillAllEiPfS0_S0_)
        /*0020*/ 	.word	0x00000012


	//----- nvinfo : EIATTR_FRAME_SIZE
	.align		4
.L_5:
        /*0024*/ 	.byte	0x04, 0x11
        /*0026*/ 	.short	(.L_7 - .L_6)
	.align		4
.L_6:
        /*0028*/ 	.word	index@(_ZN18HistogrammarCUDA_17fillAllEiPfS0_S0_)
        /*002c*/ 	.word	0x00000000


	//----- nvinfo : EIATTR_REGCOUNT
	.align		4
.L_7:
        /*0030*/ 	.byte	0x04, 0x2f
        /*0032*/ 	.short	(.L_9 - .L_8)
	.align		4
.L_8:
        /*0034*/ 	.word	index@(_ZN18HistogrammarCUDA_116extractFromBlockEiiPNS_5WackyE)
        /*0038*/ 	.word	0x00000018


	//----- nvinfo : EIATTR_FRAME_SIZE
	.align		4
.L_9:
        /*003c*/ 	.byte	0x04, 0x11
        /*003e*/ 	.short	(.L_11 - .L_10)
	.align		4
.L_10:
        /*0040*/ 	.word	index@(_ZN18HistogrammarCUDA_116extractFromBlockEiiPNS_5WackyE)
        /*0044*/ 	.word	0x00000000


	//----- nvinfo : EIATTR_MIN_STACK_SIZE
	.align		4
.L_11:
        /*0048*/ 	.byte	0x04, 0x12
        /*004a*/ 	.short	(.L_13 - .L_12)
	.align		4
.L_12:
        /*004c*/ 	.word	index@(_ZN18HistogrammarCUDA_116extractFromBlockEiiPNS_5WackyE)
        /*0050*/ 	.word	0x00000000


	//----- nvinfo : EIATTR_MIN_STACK_SIZE
	.align		4
.L_13:
        /*0054*/ 	.byte	0x04, 0x12
        /*0056*/ 	.short	(.L_15 - .L_14)
	.align		4
.L_14:
        /*0058*/ 	.word	index@(_ZN18HistogrammarCUDA_17fillAllEiPfS0_S0_)
        /*005c*/ 	.word	0x00000000


	//----- nvinfo : EIATTR_MIN_STACK_SIZE
	.align		4
.L_15:
        /*0060*/ 	.byte	0x04, 0x12
        /*0062*/ 	.short	(.L_17 - .L_16)
	.align		4
.L_16:
        /*0064*/ 	.word	index@(_ZN18HistogrammarCUDA_110initializeEi)
        /*0068*/ 	.word	0x00000000
.L_17:


//--------------------- .nv.compat                --------------------------
	.section	.nv.compat,"",@"SHT_CUDA_COMPAT_INFO"
	.align	4
        /*0000*/ 	.byte	0x02, 0x09, 0x00, 0x00, 0x02, 0x02, 0x01, 0x00, 0x02, 0x05, 0x05, 0x00, 0x03, 0x07, 0x01, 0x01
        /*0010*/ 	.byte	0x02, 0x03, 0x00, 0x00, 0x02, 0x06, 0x01, 0x00, 0x04, 0x0b, 0x08, 0x00, 0x09, 0x00, 0x00, 0x00
        /*0020*/ 	.byte	0x00, 0x00, 0x00, 0x00


//--------------------- .nv.info._ZN18HistogrammarCUDA_116extractFromBlockEiiPNS_5WackyE --------------------------
	.section	.nv.info._ZN18HistogrammarCUDA_116extractFromBlockEiiPNS_5WackyE,"",@"SHT_CUDA_INFO"
	.sectionflags	@""
	.align	4


	//----- nvinfo : EIATTR_CUDA_API_VERSION
	.align		4
        /*0000*/ 	.byte	0x04, 0x37
        /*0002*/ 	.short	(.L_19 - .L_18)
.L_18:
        /*0004*/ 	.word	0x00000082


	//----- nvinfo : EIATTR_KPARAM_INFO
	.align		4
.L_19:
        /*0008*/ 	.byte	0x04, 0x17
        /*000a*/ 	.short	(.L_21 - .L_20)
.L_20:
        /*000c*/ 	.word	0x00000000
        /*0010*/ 	.short	0x0002
        /*0012*/ 	.short	0x0008
        /*0014*/ 	.byte	0x00, 0xf5, 0x21, 0x00


	//----- nvinfo : EIATTR_KPARAM_INFO
	.align		4
.L_21:
        /*0018*/ 	.byte	0x04, 0x17
        /*001a*/ 	.short	(.L_23 - .L_22)
.L_22:
        /*001c*/ 	.word	0x00000000
        /*0020*/ 	.short	0x0001
        /*0022*/ 	.short	0x0004
        /*0024*/ 	.byte	0x00, 0xf0, 0x11, 0x00


	//----- nvinfo : EIATTR_KPARAM_INFO
	.align		4
.L_23:
        /*0028*/ 	.byte	0x04, 0x17
        /*002a*/ 	.short	(.L_25 - .L_24)
.L_24:
        /*002c*/ 	.word	0x00000000
        /*0030*/ 	.short	0x0000
        /*0032*/ 	.short	0x0000
        /*0034*/ 	.byte	0x00, 0xf0, 0x11, 0x00


	//----- nvinfo : EIATTR_SPARSE_MMA_MASK
	.align		4
.L_25:
        /*0038*/ 	.byte	0x03, 0x50
        /*003a*/ 	.short	0x0000


	//----- nvinfo : EIATTR_MAXREG_COUNT
	.align		4
        /*003c*/ 	.byte	0x03, 0x1b
        /*003e*/ 	.short	0x00ff


	//----- nvinfo : EIATTR_MERCURY_ISA_VERSION
	.align		4
        /*0040*/ 	.byte	0x03, 0x5f
        /*0042*/ 	.short	0x0101


	//----- nvinfo : EIATTR_VRC_CTA_INIT_COUNT
	.align		4
        /*0044*/ 	.byte	0x02, 0x4a
	.zero		1
	.zero		1


	//----- nvinfo : EIATTR_EXIT_INSTR_OFFSETS
	.align		4
        /*0048*/ 	.byte	0x04, 0x1c
        /*004a*/ 	.short	(.L_27 - .L_26)


	//   ....[0]....
.L_26:
        /*004c*/ 	.word	0x000000e0


	//   ....[1]....
        /*0050*/ 	.word	0x000005b0


	//   ....[2]....
        /*0054*/ 	.word	0x000007a0


	//   ....[3]....
        /*0058*/ 	.word	0x000008d0


	//   ....[4]....
        /*005c*/ 	.word	0x000009c0


	//----- nvinfo : EIATTR_CBANK_PARAM_SIZE
	.align		4
.L_27:
        /*0060*/ 	.byte	0x03, 0x19
        /*0062*/ 	.short	0x0010


	//----- nvinfo : EIATTR_PARAM_CBANK
	.align		4
        /*0064*/ 	.byte	0x04, 0x0a
        /*0066*/ 	.short	(.L_29 - .L_28)
	.align		4
.L_28:
        /*0068*/ 	.word	index@(.nv.constant0._ZN18HistogrammarCUDA_116extractFromBlockEiiPNS_5WackyE)
        /*006c*/ 	.short	0x0380
        /*006e*/ 	.short	0x0010


	//----- nvinfo : EIATTR_SW_WAR
	.align		4
.L_29:
        /*0070*/ 	.byte	0x04, 0x36
        /*0072*/ 	.short	(.L_31 - .L_30)
.L_30:
        /*0074*/ 	.word	0x00000008
.L_31:


//--------------------- .nv.info._ZN18HistogrammarCUDA_17fillAllEiPfS0_S0_ --------------------------
	.section	.nv.info._ZN18HistogrammarCUDA_17fillAllEiPfS0_S0_,"",@"SHT_CUDA_INFO"
	.sectionflags	@""
	.align	4


	//----- nvinfo : EIATTR_CUDA_API_VERSION
	.align		4
        /*0000*/ 	.byte	0x04, 0x37
        /*0002*/ 	.short	(.L_33 - .L_32)
.L_32:
        /*0004*/ 	.word	0x00000082


	//----- nvinfo : EIATTR_KPARAM_INFO
	.align		4
.L_33:
        /*0008*/ 	.byte	0x04, 0x17
        /*000a*/ 	.short	(.L_35 - .L_34)
.L_34:
        /*000c*/ 	.word	0x00000000
        /*0010*/ 	.short	0x0003
        /*0012*/ 	.short	0x0018
        /*0014*/ 	.byte	0x00, 0xf5, 0x21, 0x00


	//----- nvinfo : EIATTR_KPARAM_INFO
	.align		4
.L_35:
        /*0018*/ 	.byte	0x04, 0x17
        /*001a*/ 	.short	(.L_37 - .L_36)
.L_36:
        /*001c*/ 	.word	0x00000000
        /*0020*/ 	.short	0x0002
        /*0022*/ 	.short	0x0010
        /*0024*/ 	.byte	0x00, 0xf5, 0x21, 0x00


	//----- nvinfo : EIATTR_KPARAM_INFO
	.align		4
.L_37:
        /*0028*/ 	.byte	0x04, 0x17
        /*002a*/ 	.short	(.L_39 - .L_38)
.L_38:
        /*002c*/ 	.word	0x00000000
        /*0030*/ 	.short	0x0001
        /*0032*/ 	.short	0x0008
        /*0034*/ 	.byte	0x00, 0xf5, 0x21, 0x00


	//----- nvinfo : EIATTR_KPARAM_INFO
	.align		4
.L_39:
        /*0038*/ 	.byte	0x04, 0x17
        /*003a*/ 	.short	(.L_41 - .L_40)
.L_40:
        /*003c*/ 	.word	0x00000000
        /*0040*/ 	.short	0x0000
        /*0042*/ 	.short	0x0000
        /*0044*/ 	.byte	0x00, 0xf0, 0x11, 0x00


	//----- nvinfo : EIATTR_SPARSE_MMA_MASK
	.align		4
.L_41:
        /*0048*/ 	.byte	0x03, 0x50
        /*004a*/ 	.short	0x0000


	//----- nvinfo : EIATTR_MAXREG_COUNT
	.align		4
        /*004c*/ 	.byte	0x03, 0x1b
        /*004e*/ 	.short	0x00ff


	//----- nvinfo : EIATTR_MERCURY_ISA_VERSION
	.align		4
        /*0050*/ 	.byte	0x03, 0x5f
        /*0052*/ 	.short	0x0101


	//----- nvinfo : EIATTR_VRC_CTA_INIT_COUNT
	.align		4
        /*0054*/ 	.byte	0x02, 0x4a
	.zero		1
	.zero		1


	//----- nvinfo : EIATTR_EXIT_INSTR_OFFSETS
	.align		4
        /*0058*/ 	.byte	0x04, 0x1c
        /*005a*/ 	.short	(.L_43 - .L_42)


	//   ....[0]....
.L_42:
        /*005c*/ 	.word	0x000002c0


	//----- nvinfo : EIATTR_CBANK_PARAM_SIZE
	.align		4
.L_43:
        /*0060*/ 	.byte	0x03, 0x19
        /*0062*/ 	.short	0x0020


	//----- nvinfo : EIATTR_PARAM_CBANK
	.align		4
        /*0064*/ 	.byte	0x04, 0x0a
        /*0066*/ 	.short	(.L_45 - .L_44)
	.align		4
.L_44:
        /*0068*/ 	.word	index@(.nv.constant0._ZN18HistogrammarCUDA_17fillAllEiPfS0_S0_)
        /*006c*/ 	.short	0x0380
        /*006e*/ 	.short	0x0020


	//----- nvinfo : EIATTR_SW_WAR
	.align		4
.L_45:
        /*0070*/ 	.byte	0x04, 0x36
        /*0072*/ 	.short	(.L_47 - .L_46)
.L_46:
        /*0074*/ 	.word	0x00000008
.L_47:


//--------------------- .nv.info._ZN18HistogrammarCUDA_110initializeEi --------------------------
	.section	.nv.info._ZN18HistogrammarCUDA_110initializeEi,"",@"SHT_CUDA_INFO"
	.sectionflags	@""
	.align	4


	//----- nvinfo : EIATTR_CUDA_API_VERSION
	.align		4
        /*0000*/ 	.byte	0x04, 0x37
        /*0002*/ 	.short	(.L_49 - .L_48)
.L_48:
        /*0004*/ 	.word	0x00000082


	//----- nvinfo : EIATTR_KPARAM_INFO
	.align		4
.L_49:
        /*0008*/ 	.byte	0x04, 0x17
        /*000a*/ 	.short	(.L_51 - .L_50)
.L_50:
        /*000c*/ 	.word	0x00000000
        /*0010*/ 	.short	0x0000
        /*0012*/ 	.short	0x0000
        /*0014*/ 	.byte	0x00, 0xf0, 0x11, 0x00


	//----- nvinfo : EIATTR_SPARSE_MMA_MASK
	.align		4
.L_51:
        /*0018*/ 	.byte	0x03, 0x50
        /*001a*/ 	.short	0x0000


	//----- nvinfo : EIATTR_MAXREG_COUNT
	.align		4
        /*001c*/ 	.byte	0x03, 0x1b
        /*001e*/ 	.short	0x00ff


	//----- nvinfo : EIATTR_MERCURY_ISA_VERSION
	.align		4
        /*0020*/ 	.byte	0x03, 0x5f
        /*0022*/ 	.short	0x0101


	//----- nvinfo : EIATTR_VRC_CTA_INIT_COUNT
	.align		4
        /*0024*/ 	.byte	0x02, 0x4a
	.zero		1
	.zero		1


	//----- nvinfo : EIATTR_EXIT_INSTR_OFFSETS
	.align		4
        /*0028*/ 	.byte	0x04, 0x1c
        /*002a*/ 	.short	(.L_53 - .L_52)


	//   ....[0]....
.L_52:
        /*002c*/ 	.word	0x00000150


	//----- nvinfo : EIATTR_CBANK_PARAM_SIZE
	.align		4
.L_53:
        /*0030*/ 	.byte	0x03, 0x19
        /*0032*/ 	.short	0x0004


	//----- nvinfo : EIATTR_PARAM_CBANK
	.align		4
        /*0034*/ 	.byte	0x04, 0x0a
        /*0036*/ 	.short	(.L_55 - .L_54)
	.align		4
.L_54:
        /*0038*/ 	.word	index@(.nv.constant0._ZN18HistogrammarCUDA_110initializeEi)
        /*003c*/ 	.short	0x0380
        /*003e*/ 	.short	0x0004


	//----- nvinfo : EIATTR_SW_WAR
	.align		4
.L_55:
        /*0040*/ 	.byte	0x04, 0x36
        /*0042*/ 	.short	(.L_57 - .L_56)
.L_56:
        /*0044*/ 	.word	0x00000008
.L_57:


//--------------------- .nv.callgraph             --------------------------
	.section	.nv.callgraph,"",@"SHT_CUDA_CALLGRAPH"
	.align	4
	.sectionentsize	8
	.align		4
        /*0000*/ 	.word	0x00000000
	.align		4
        /*0004*/ 	.word	0xffffffff
	.align		4
        /*0008*/ 	.word	0x00000000
	.align		4
        /*000c*/ 	.word	0xfffffffe
	.align		4
        /*0010*/ 	.word	0x00000000
	.align		4
        /*0014*/ 	.word	0xfffffffd
	.align		4
        /*0018*/ 	.word	0x00000000
	.align		4
        /*001c*/ 	.word	0xfffffffc


//--------------------- .text._ZN18HistogrammarCUDA_116extractFromBlockEiiPNS_5WackyE --------------------------
	.section	.text._ZN18HistogrammarCUDA_116extractFromBlockEiiPNS_5WackyE,"ax",@progbits
	.align	128
        .global         _ZN18HistogrammarCUDA_116extractFromBlockEiiPNS_5WackyE
        .type           _ZN18HistogrammarCUDA_116extractFromBlockEiiPNS_5WackyE,@function
        .size           _ZN18HistogrammarCUDA_116extractFromBlockEiiPNS_5WackyE,(.L_x_8 - _ZN18HistogrammarCUDA_116extractFromBlockEiiPNS_5WackyE)
        .other          _ZN18HistogrammarCUDA_116extractFromBlockEiiPNS_5WackyE,@"STO_CUDA_ENTRY STV_DEFAULT"
_ZN18HistogrammarCUDA_116extractFromBlockEiiPNS_5WackyE:
.text._ZN18HistogrammarCUDA_116extractFromBlockEiiPNS_5WackyE:
[----:B------:R-:W-:Y:S01]  /*0000*/  LDC R1, c[0x0][0x37c] ;  /* 0x0000df00ff017b82 */ /* 0x000fe20000000800 */
[----:B------:R-:W0:Y:S07]  /*0010*/  S2R R4, SR_CTAID.Z ;  /* 0x0000000000047919 */ /* 0x000e2e0000002700 */
[----:B------:R-:W1:Y:S01]  /*0020*/  LDC R5, c[0x0][0x370] ;  /* 0x0000dc00ff057b82 */ /* 0x000e620000000800 */
[----:B------:R-:W2:Y:S07]  /*0030*/  LDCU.64 UR4, c[0x0][0x358] ;  /* 0x00006b00ff0477ac */ /* 0x000eae0008000a00 */
[----:B------:R-:W0:Y:S08]  /*0040*/  S2UR UR7, SR_CTAID.Y ;  /* 0x00000000000779c3 */ /* 0x000e300000002600 */
[----:B------:R-:W0:Y:S08]  /*0050*/  LDC R7, c[0x0][0x374] ;  /* 0x0000dd00ff077b82 */ /* 0x000e300000000800 */
[----:B------:R-:W3:Y:S08]  /*0060*/  LDC R0, c[0x0][0x384] ;  /* 0x0000e100ff007b82 */ /* 0x000ef00000000800 */
[----:B------:R-:W1:Y:S08]  /*0070*/  S2UR UR6, SR_CTAID.X ;  /* 0x00000000000679c3 */ /* 0x000e700000002500 */
[----:B------:R-:W4:Y:S01]  /*0080*/  LDC.64 R2, c[0x0][0x388] ;  /* 0x0000e200ff027b82 */ /* 0x000f220000000a00 */
[----:B0-----:R-:W-:Y:S01]  /*0090*/  IMAD R4, R4, R7, UR7 ;  /* 0x0000000704047e24 */ /* 0x001fe2000f8e0207 */
[----:B---3--:R-:W-:-:S03]  /*00a0*/  ISETP.GE.AND P0, PT, R0, 0x1, PT ;  /* 0x000000010000780c */ /* 0x008fc60003f06270 */
[----:B-1----:R-:W-:-:S04]  /*00b0*/  IMAD R5, R4, R5, UR6 ;  /* 0x0000000604057e24 */ /* 0x002fc8000f8e0205 */
[----:B----4-:R-:W-:-:S05]  /*00c0*/  IMAD.WIDE R2, R5, 0x4, R2 ;  /* 0x0000000405027825 */ /* 0x010fca00078e0202 */
[----:B--2---:R0:W-:Y:S01]  /*00d0*/  STG.E desc[UR4][R2.64], RZ ;  /* 0x000000ff02007986 */ /* 0x0041e2000c101904 */
[----:B------:R-:W-:Y:S05]  /*00e0*/  @!P0 EXIT ;  /* 0x000000000000894d */ /* 0x000fea0003800000 */
[----:B------:R-:W1:Y:S01]  /*00f0*/  S2R R5, SR_CgaCtaId ;  /* 0x0000000000057919 */ /* 0x000e620000008800 */
[----:B------:R-:W2:Y:S01]  /*0100*/  LDCU UR7, c[0x0][0x380] ;  /* 0x00007000ff0777ac */ /* 0x000ea20008000800 */
[----:B------:R-:W-:Y:S01]  /*0110*/  MOV R4, 0x400 ;  /* 0x0000040000047802 */ /* 0x000fe20000000f00 */
[----:B------:R-:W-:Y:S01]  /*0120*/  HFMA2 R11, -RZ, RZ, 0, 0 ;  /* 0x00000000ff0b7431 */ /* 0x000fe200000001ff */
[----:B------:R-:W3:Y:S01]  /*0130*/  S2R R7, SR_SWINHI ;  /* 0x0000000000077919 */ /* 0x000ee20000002f00 */
[C---:B------:R-:W-:Y:S02]  /*0140*/  ISETP.GE.U32.AND P1, PT, R0.reuse, 0x10, PT ;  /* 0x000000100000780c */ /* 0x040fe40003f26070 */
[----:B------:R-:W-:Y:S02]  /*0150*/  LOP3.LUT R14, R0, 0xf, RZ, 0xc0, !PT ;  /* 0x0000000f000e7812 */ /* 0x000fe400078ec0ff */
[----:B------:R-:W-:Y:S02]  /*0160*/  MOV R13, RZ ;  /* 0x000000ff000d7202 */ /* 0x000fe40000000f00 */
[----:B------:R-:W-:Y:S01]  /*0170*/  ISETP.NE.AND P0, PT, R14, RZ, PT ;  /* 0x000000ff0e00720c */ /* 0x000fe20003f05270 */
[----:B--2---:R-:W-:Y:S01]  /*0180*/  USHF.R.S32.HI UR6, URZ, 0x1f, UR7 ;  /* 0x0000001fff067899 */ /* 0x004fe20008011407 */
[----:B-1----:R-:W-:-:S04]  /*0190*/  LEA R4, R5, R4, 0x18 ;  /* 0x0000000405047211 */ /* 0x002fc800078ec0ff */
[----:B------:R-:W-:Y:S02]  /*01a0*/  MOV R4, R4 ;  /* 0x0000000400047202 */ /* 0x000fe40000000f00 */
[----:B---3--:R-:W-:Y:S02]  /*01b0*/  MOV R5, R7 ;  /* 0x0000000700057202 */ /* 0x008fe40000000f00 */
[----:B------:R-:W-:-:S04]  /*01c0*/  IADD3 R6, P2, PT, R4, UR7, RZ ;  /* 0x0000000704067c10 */ /* 0x000fc8000ff5e0ff */
[----:B------:R-:W-:Y:S01]  /*01d0*/  IADD3.X R7, PT, PT, R5, UR6, RZ, P2, !PT ;  /* 0x0000000605077c10 */ /* 0x000fe200097fe4ff */
[----:B------:R-:W-:Y:S08]  /*01e0*/  @!P1 BRA `(.L_x_0) ;  /* 0x0000000000f09947 */ /* 0x000ff00003800000 */
[----:B------:R-:W-:Y:S02]  /*01f0*/  IADD3 R12, P1, PT, R6, 0x20, RZ ;  /* 0x00000020060c7810 */ /* 0x000fe40007f3e0ff */
[----:B------:R-:W-:Y:S02]  /*0200*/  LOP3.LUT R11, R0, 0x7ffffff0, RZ, 0xc0, !PT ;  /* 0x7ffffff0000b7812 */ /* 0x000fe400078ec0ff */
[----:B------:R-:W-:Y:S02]  /*0210*/  MOV R13, RZ ;  /* 0x000000ff000d7202 */ /* 0x000fe40000000f00 */
[----:B------:R-:W-:Y:S02]  /*0220*/  IADD3.X R19, PT, PT, RZ, R7, RZ, P1, !PT ;  /* 0x00000007ff137210 */ /* 0x000fe40000ffe4ff */
[----:B------:R-:W-:-:S07]  /*0230*/  IADD3 R10, PT, PT, -R11, RZ, RZ ;  /* 0x000000ff0b0a7210 */ /* 0x000fce0007ffe1ff */
.L_x_1:
[----:B------:R-:W-:Y:S02]  /*0240*/  MOV R8, R12 ;  /* 0x0000000c00087202 */ /* 0x000fe40000000f00 */
[----:B------:R-:W-:-:S05]  /*0250*/  MOV R9, R19 ;  /* 0x0000001300097202 */ /* 0x000fca0000000f00 */
[----:B------:R-:W2:Y:S02]  /*0260*/  LD.E R12, desc[UR4][R8.64+-0x20] ;  /* 0xffffe004080c7980 */ /* 0x000ea4000c101900 */
[----:B--2-4-:R-:W-:-:S05]  /*0270*/  FADD R13, R12, R13 ;  /* 0x0000000d0c0d7221 */ /* 0x014fca0000000000 */
[----:B------:R1:W-:Y:S04]  /*0280*/  STG.E desc[UR4][R2.64], R13 ;  /* 0x0000000d02007986 */ /* 0x0003e8000c101904 */
[----:B------:R-:W2:Y:S02]  /*0290*/  LD.E R12, desc[UR4][R8.64+-0x1c] ;  /* 0xffffe404080c7980 */ /* 0x000ea4000c101900 */
[----:B--2---:R-:W-:-:S05]  /*02a0*/  FADD R15, R13, R12 ;  /* 0x0000000c0d0f7221 */ /* 0x004fca0000000000 */
[----:B------:R2:W-:Y:S04]  /*02b0*/  STG.E desc[UR4][R2.64], R15 ;  /* 0x0000000f02007986 */ /* 0x0005e8000c101904 */
[----:B------:R-:W3:Y:S02]  /*02c0*/  LD.E R12, desc[UR4][R8.64+-0x18] ;  /* 0xffffe804080c7980 */ /* 0x000ee4000c101900 */
[----:B---3--:R-:W-:-:S05]  /*02d0*/  FADD R17, R15, R12 ;  /* 0x0000000c0f117221 */ /* 0x008fca0000000000 */
[----:B------:R3:W-:Y:S04]  /*02e0*/  STG.E desc[UR4][R2.64], R17 ;  /* 0x0000001102007986 */ /* 0x0007e8000c101904 */
[----:B------:R-:W4:Y:S02]  /*02f0*/  LD.E R12, desc[UR4][R8.64+-0x14] ;  /* 0xffffec04080c7980 */ /* 0x000f24000c101900 */
[----:B----4-:R-:W-:-:S05]  /*0300*/  FADD R19, R17, R12 ;  /* 0x0000000c11137221 */ /* 0x010fca0000000000 */
[----:B------:R4:W-:Y:S04]  /*0310*/  STG.E desc[UR4][R2.64], R19 ;  /* 0x0000001302007986 */ /* 0x0009e8000c101904 */
[----:B------:R-:W1:Y:S02]  /*0320*/  LD.E R12, desc[UR4][R8.64+-0x10] ;  /* 0xfffff004080c7980 */ /* 0x000e64000c101900 */
[----:B-1----:R-:W-:-:S05]  /*0330*/  FADD R13, R19, R12 ;  /* 0x0000000c130d7221 */ /* 0x002fca0000000000 */
        /* <DEDUP_REMOVED lines=12> */
[----:B------:R-:W-:Y:S04]  /*0400*/  STG.E desc[UR4][R2.64], R13 ;  /* 0x0000000d02007986 */ /* 0x000fe8000c101904 */
        /* <DEDUP_REMOVED lines=9> */
[----:B------:R-:W4:Y:S02]  /*04a0*/  LD.E R12, desc[UR4][R8.64+0x10] ;  /* 0x00001004080c7980 */ /* 0x000f24000c101900 */
[----:B----4-:R-:W-:-:S05]  /*04b0*/  FADD R21, R19, R12 ;  /* 0x0000000c13157221 */ /* 0x010fca0000000000 */
[----:B------:R4:W-:Y:S04]  /*04c0*/  STG.E desc[UR4][R2.64], R21 ;  /* 0x0000001502007986 */ /* 0x0009e8000c101904 */
[----:B------:R-:W1:Y:S02]  /*04d0*/  LD.E R12, desc[UR4][R8.64+0x14] ;  /* 0x00001404080c7980 */ /* 0x000e64000c101900 */
[----:B-1----:R-:W-:-:S05]  /*04e0*/  FADD R15, R21, R12 ;  /* 0x0000000c150f7221 */ /* 0x002fca0000000000 */
[----:B------:R4:W-:Y:S04]  /*04f0*/  STG.E desc[UR4][R2.64], R15 ;  /* 0x0000000f02007986 */ /* 0x0009e8000c101904 */
[----:B------:R-:W2:Y:S01]  /*0500*/  LD.E R12, desc[UR4][R8.64+0x18] ;  /* 0x00001804080c7980 */ /* 0x000ea2000c101900 */
[----:B------:R-:W-:Y:S02]  /*0510*/  VIADD R10, R10, 0x10 ;  /* 0x000000100a0a7836 */ /* 0x000fe40000000000 */
[----:B--2---:R-:W-:-:S05]  /*0520*/  FADD R17, R15, R12 ;  /* 0x0000000c0f117221 */ /* 0x004fca0000000000 */
[----:B------:R4:W-:Y:S04]  /*0530*/  STG.E desc[UR4][R2.64], R17 ;  /* 0x0000001102007986 */ /* 0x0009e8000c101904 */
[----:B------:R-:W2:Y:S01]  /*0540*/  LD.E R12, desc[UR4][R8.64+0x1c] ;  /* 0x00001c04080c7980 */ /* 0x000ea2000c101900 */
[----:B------:R-:W-:Y:S01]  /*0550*/  ISETP.NE.AND P1, PT, R10, RZ, PT ;  /* 0x000000ff0a00720c */ /* 0x000fe20003f25270 */
[----:B--2---:R-:W-:Y:S01]  /*0560*/  FADD R13, R17, R12 ;  /* 0x0000000c110d7221 */ /* 0x004fe20000000000 */
[----:B------:R-:W-:-:S04]  /*0570*/  IADD3 R12, P2, PT, R8, 0x40, RZ ;  /* 0x00000040080c7810 */ /* 0x000fc80007f5e0ff */
[----:B------:R4:W-:Y:S01]  /*0580*/  STG.E desc[UR4][R2.64], R13 ;  /* 0x0000000d02007986 */ /* 0x0009e2000c101904 */
[----:B---3--:R-:W-:-:S06]  /*0590*/  IADD3.X R19, PT, PT, RZ, R9, RZ, P2, !PT ;  /* 0x00000009ff137210 */ /* 0x008fcc00017fe4ff */
[----:B------:R-:W-:Y:S05]  /*05a0*/  @P1 BRA `(.L_x_1) ;  /* 0xfffffffc00241947 */ /* 0x000fea000383ffff */
.L_x_0:
[----:B------:R-:W-:Y:S05]  /*05b0*/  @!P0 EXIT ;  /* 0x000000000000894d */ /* 0x000fea0003800000 */
[----:B------:R-:W-:Y:S02]  /*05c0*/  ISETP.GE.U32.AND P0, PT, R14, 0x8, PT ;  /* 0x000000080e00780c */ /* 0x000fe40003f06070 */
[----:B------:R-:W-:-:S04]  /*05d0*/  LOP3.LUT R12, R0, 0x7, RZ, 0xc0, !PT ;  /* 0x00000007000c7812 */ /* 0x000fc800078ec0ff */
[----:B------:R-:W-:-:S07]  /*05e0*/  ISETP.NE.AND P1, PT, R12, RZ, PT ;  /* 0x000000ff0c00720c */ /* 0x000fce0003f25270 */
[----:B------:R-:W-:Y:S06]  /*05f0*/  @!P0 BRA `(.L_x_2) ;  /* 0x0000000000688947 */ /* 0x000fec0003800000 */
[----:B------:R-:W-:-:S05]  /*0600*/  IMAD.WIDE.U32 R8, R11, 0x4, R6 ;  /* 0x000000040b087825 */ /* 0x000fca00078e0006 */
[----:B------:R-:W4:Y:S02]  /*0610*/  LD.E R10, desc[UR4][R8.64] ;  /* 0x00000004080a7980 */ /* 0x000f24000c101900 */
[----:B----4-:R-:W-:-:S05]  /*0620*/  FADD R13, R13, R10 ;  /* 0x0000000a0d0d7221 */ /* 0x010fca0000000000 */
[----:B------:R-:W-:Y:S04]  /*0630*/  STG.E desc[UR4][R2.64], R13 ;  /* 0x0000000d02007986 */ /* 0x000fe8000c101904 */
[----:B------:R-:W2:Y:S02]  /*0640*/  LD.E R10, desc[UR4][R8.64+0x4] ;  /* 0x00000404080a7980 */ /* 0x000ea4000c101900 */
[----:B--2---:R-:W-:-:S05]  /*0650*/  FADD R15, R13, R10 ;  /* 0x0000000a0d0f7221 */ /* 0x004fca0000000000 */
        /* <DEDUP_REMOVED lines=16> */
[----:B------:R-:W2:Y:S01]  /*0760*/  LD.E R10, desc[UR4][R8.64+0x1c] ;  /* 0x00001c04080a7980 */ /* 0x000ea2000c101900 */
[----:B------:R-:W-:Y:S01]  /*0770*/  IADD3 R11, PT, PT, R11, 0x8, RZ ;  /* 0x000000080b0b7810 */ /* 0x000fe20007ffe0ff */
[----:B--2---:R-:W-:-:S05]  /*0780*/  FADD R13, R17, R10 ;  /* 0x0000000a110d7221 */ /* 0x004fca0000000000 */
[----:B------:R3:W-:Y:S02]  /*0790*/  STG.E desc[UR4][R2.64], R13 ;  /* 0x0000000d02007986 */ /* 0x0007e4000c101904 */
.L_x_2:
[----:B------:R-:W-:Y:S05]  /*07a0*/  @!P1 EXIT ;  /* 0x000000000000994d */ /* 0x000fea0003800000 */
[----:B------:R-:W-:Y:S02]  /*07b0*/  ISETP.GE.U32.AND P0, PT, R12, 0x4, PT ;  /* 0x000000040c00780c */ /* 0x000fe40003f06070 */
[----:B------:R-:W-:-:S04]  /*07c0*/  LOP3.LUT R0, R0, 0x3, RZ, 0xc0, !PT ;  /* 0x0000000300007812 */ /* 0x000fc800078ec0ff */
[----:B------:R-:W-:-:S07]  /*07d0*/  ISETP.NE.AND P1, PT, R0, RZ, PT ;  /* 0x000000ff0000720c */ /* 0x000fce0003f25270 */
[----:B------:R-:W-:Y:S06]  /*07e0*/  @!P0 BRA `(.L_x_3) ;  /* 0x0000000000388947 */ /* 0x000fec0003800000 */
[----:B------:R-:W-:-:S05]  /*07f0*/  IMAD.WIDE.U32 R6, R11, 0x4, R6 ;  /* 0x000000040b067825 */ /* 0x000fca00078e0006 */
[----:B------:R-:W2:Y:S02]  /*0800*/  LD.E R8, desc[UR4][R6.64] ;  /* 0x0000000406087980 */ /* 0x000ea4000c101900 */
[----:B--2---:R-:W-:-:S05]  /*0810*/  FADD R9, R13, R8 ;  /* 0x000000080d097221 */ /* 0x004fca0000000000 */
[----:B------:R1:W-:Y:S04]  /*0820*/  STG.E desc[UR4][R2.64], R9 ;  /* 0x0000000902007986 */ /* 0x0003e8000c101904 */
[----:B------:R-:W3:Y:S02]  /*0830*/  LD.E R8, desc[UR4][R6.64+0x4] ;  /* 0x0000040406087980 */ /* 0x000ee4000c101900 */
[----:B---34-:R-:W-:-:S05]  /*0840*/  FADD R15, R9, R8 ;  /* 0x00000008090f7221 */ /* 0x018fca0000000000 */
        /* <DEDUP_REMOVED lines=8> */
.L_x_3:
[----:B------:R-:W-:Y:S05]  /*08d0*/  @!P1 EXIT ;  /* 0x000000000000994d */ /* 0x000fea0003800000 */
[----:B------:R-:W-:-:S04]  /*08e0*/  IMAD.WIDE.U32 R4, R11, 0x4, R4 ;  /* 0x000000040b047825 */ /* 0x000fc800078e0004 */
[----:B------:R-:W-:Y:S01]  /*08f0*/  IMAD.MOV R0, RZ, RZ, -R0 ;  /* 0x000000ffff007224 */ /* 0x000fe200078e0a00 */
[----:B------:R-:W-:-:S04]  /*0900*/  IADD3 R6, P0, PT, R4, UR7, RZ ;  /* 0x0000000704067c10 */ /* 0x000fc8000ff1e0ff */
[----:B------:R-:W-:-:S09]  /*0910*/  IADD3.X R7, PT, PT, R5, UR6, RZ, P0, !PT ;  /* 0x0000000605077c10 */ /* 0x000fd200087fe4ff */
.L_x_4:
[----:B------:R-:W-:Y:S02]  /*0920*/  MOV R4, R6 ;  /* 0x0000000600047202 */ /* 0x000fe40000000f00 */
[----:B------:R-:W-:-:S05]  /*0930*/  MOV R5, R7 ;  /* 0x0000000700057202 */ /* 0x000fca0000000f00 */
[----:B------:R-:W1:Y:S01]  /*0940*/  LD.E R4, desc[UR4][R4.64] ;  /* 0x0000000404047980 */ /* 0x000e62000c101900 */
[----:B------:R-:W-:Y:S02]  /*0950*/  IADD3 R0, PT, PT, R0, 0x1, RZ ;  /* 0x0000000100007810 */ /* 0x000fe40007ffe0ff */
[----:B------:R-:W-:Y:S02]  /*0960*/  IADD3 R6, P1, PT, R6, 0x4, RZ ;  /* 0x0000000406067810 */ /* 0x000fe40007f3e0ff */
[----:B------:R-:W-:Y:S02]  /*0970*/  ISETP.NE.AND P0, PT, R0, RZ, PT ;  /* 0x000000ff0000720c */ /* 0x000fe40003f05270 */
[----:B------:R-:W-:Y:S01]  /*0980*/  IADD3.X R7, PT, PT, RZ, R7, RZ, P1, !PT ;  /* 0x00000007ff077210 */ /* 0x000fe20000ffe4ff */
[----:B-1234-:R-:W-:-:S05]  /*0990*/  FADD R13, R4, R13 ;  /* 0x0000000d040d7221 */ /* 0x01efca0000000000 */
[----:B------:R2:W-:Y:S05]  /*09a0*/  STG.E desc[UR4][R2.64], R13 ;  /* 0x0000000d02007986 */ /* 0x0005ea000c101904 */
[----:B------:R-:W-:Y:S05]  /*09b0*/  @P0 BRA `(.L_x_4) ;  /* 0xfffffffc00d80947 */ /* 0x000fea000383ffff */
[----:B------:R-:W-:Y:S05]  /*09c0*/  EXIT ;  /* 0x000000000000794d */ /* 0x000fea0003800000 */
.L_x_5:
[----:B------:R-:W-:-:S00]  /*09d0*/  BRA `(.L_x_5) ;  /* 0xfffffffc00fc7947 */ /* 0x000fc0000383ffff */
[----:B------:R-:W-:-:S00]  /*09e0*/  NOP ;  /* 0x0000000000007918 */ /* 0x000fc00000000000 */
        /* <DEDUP_REMOVED lines=9> */
.L_x_8:


//--------------------- .text._ZN18HistogrammarCUDA_17fillAllEiPfS0_S0_ --------------------------
	.section	.text._ZN18HistogrammarCUDA_17fillAllEiPfS0_S0_,"ax",@progbits
	.align	128
        .global         _ZN18HistogrammarCUDA_17fillAllEiPfS0_S0_
        .type           _ZN18HistogrammarCUDA_17fillAllEiPfS0_S0_,@function
        .size           _ZN18HistogrammarCUDA_17fillAllEiPfS0_S0_,(.L_x_9 - _ZN18HistogrammarCUDA_17fillAllEiPfS0_S0_)
        .other          _ZN18HistogrammarCUDA_17fillAllEiPfS0_S0_,@"STO_CUDA_ENTRY STV_DEFAULT"
_ZN18HistogrammarCUDA_17fillAllEiPfS0_S0_:
.text._ZN18HistogrammarCUDA_17fillAllEiPfS0_S0_:
[----:B------:R-:W-:Y:S01]  /*0000*/  LDC R1, c[0x0][0x37c] ;  /* 0x0000df00ff017b82 */ /* 0x000fe20000000800 */
[----:B------:R-:W0:Y:S07]  /*0010*/  S2R R0, SR_TID.Y ;  /* 0x0000000000007919 */ /* 0x000e2e0000002200 */
[----:B------:R-:W-:Y:S01]  /*0020*/  S2UR UR4, SR_CTAID.Y ;  /* 0x00000000000479c3 */ /* 0x000fe20000002600 */
[----:B------:R-:W1:Y:S01]  /*0030*/  LDCU UR12, c[0x0][0x360] ;  /* 0x00006c00ff0c77ac */ /* 0x000e620008000800 */
[----:B------:R-:W-:Y:S01]  /*0040*/  MOV R8, 0x400 ;  /* 0x0000040000087802 */ /* 0x000fe20000000f00 */
[----:B------:R-:W0:Y:S01]  /*0050*/  S2R R15, SR_TID.Z ;  /* 0x00000000000f7919 */ /* 0x000e220000002300 */
[----:B------:R-:W1:Y:S01]  /*0060*/  LDCU UR10, c[0x0][0x364] ;  /* 0x00006c80ff0a77ac */ /* 0x000e620008000800 */
[----:B------:R-:W2:Y:S03]  /*0070*/  S2R R11, SR_TID.X ;  /* 0x00000000000b7919 */ /* 0x000ea60000002100 */
[----:B------:R-:W3:Y:S01]  /*0080*/  S2UR UR7, SR_CTAID.Z ;  /* 0x00000000000779c3 */ /* 0x000ee20000002700 */
[----:B------:R-:W4:Y:S01]  /*0090*/  LDCU UR6, c[0x0][0x370] ;  /* 0x00006e00ff0677ac */ /* 0x000f220008000800 */
[----:B------:R-:W5:Y:S01]  /*00a0*/  S2R R9, SR_CgaCtaId ;  /* 0x0000000000097919 */ /* 0x000f620000008800 */
[----:B------:R-:W3:Y:S01]  /*00b0*/  LDCU UR8, c[0x0][0x374] ;  /* 0x00006e80ff0877ac */ /* 0x000ee20008000800 */
[----:B------:R-:W5:Y:S04]  /*00c0*/  S2R R13, SR_SWINHI ;  /* 0x00000000000d7919 */ /* 0x000f680000002f00 */
[----:B------:R-:W4:Y:S01]  /*00d0*/  S2UR UR5, SR_CTAID.X ;  /* 0x00000000000579c3 */ /* 0x000f220000002500 */
[----:B------:R-:W5:Y:S01]  /*00e0*/  LDCU UR13, c[0x0][0x380] ;  /* 0x00007000ff0d77ac */ /* 0x000f620008000800 */
[----:B-1----:R-:W-:-:S06]  /*00f0*/  UIMAD UR9, UR12, UR10, URZ ;  /* 0x0000000a0c0972a4 */ /* 0x002fcc000f8e02ff */
[----:B------:R-:W1:Y:S08]  /*0100*/  LDC R10, c[0x0][0x368] ;  /* 0x0000da00ff0a7b82 */ /* 0x000e700000000800 */
[----:B------:R-:W1:Y:S01]  /*0110*/  LDC.64 R6, c[0x0][0x388] ;  /* 0x0000e200ff067b82 */ /* 0x000e620000000a00 */
[----:B---3--:R-:W-:Y:S01]  /*0120*/  UIMAD UR4, UR7, UR8, UR4 ;  /* 0x00000008070472a4 */ /* 0x008fe2000f8e0204 */
[----:B0-----:R-:W-:Y:S01]  /*0130*/  IMAD R0, R15, UR10, R0 ;  /* 0x0000000a0f007c24 */ /* 0x001fe2000f8e0200 */
[----:B------:R-:W0:Y:S03]  /*0140*/  LDCU.64 UR10, c[0x0][0x358] ;  /* 0x00006b00ff0a77ac */ /* 0x000e260008000a00 */
[----:B--2---:R-:W-:-:S02]  /*0150*/  IMAD R0, R0, UR12, R11 ;  /* 0x0000000c00007c24 */ /* 0x004fc4000f8e020b */
[----:B------:R-:W2:Y:S01]  /*0160*/  LDC.64 R4, c[0x0][0x390] ;  /* 0x0000e400ff047b82 */ /* 0x000ea20000000a00 */
[----:B----4-:R-:W-:Y:S01]  /*0170*/  UIMAD UR4, UR4, UR6, UR5 ;  /* 0x00000006040472a4 */ /* 0x010fe2000f8e0205 */
[----:B-----5:R-:W-:-:S04]  /*0180*/  LEA R8, R9, R8, 0x18 ;  /* 0x0000000809087211 */ /* 0x020fc800078ec0ff */
[----:B------:R-:W-:Y:S02]  /*0190*/  MOV R8, R8 ;  /* 0x0000000800087202 */ /* 0x000fe40000000f00 */
[----:B------:R-:W-:Y:S01]  /*01a0*/  MOV R9, R13 ;  /* 0x0000000d00097202 */ /* 0x000fe20000000f00 */
[----:B------:R-:W3:Y:S01]  /*01b0*/  LDC.64 R2, c[0x0][0x398] ;  /* 0x0000e600ff027b82 */ /* 0x000ee20000000a00 */
[----:B-1----:R-:W-:Y:S01]  /*01c0*/  IMAD R11, R10, UR9, RZ ;  /* 0x000000090a0b7c24 */ /* 0x002fe2000f8e02ff */
[----:B------:R-:W-:-:S03]  /*01d0*/  SHF.L.U32 R13, R0, 0x2, RZ ;  /* 0x00000002000d7819 */ /* 0x000fc600000006ff */
[----:B------:R-:W-:Y:S01]  /*01e0*/  IMAD R11, R11, UR4, R0 ;  /* 0x000000040b0b7c24 */ /* 0x000fe2000f8e0200 */
[----:B------:R-:W-:Y:S02]  /*01f0*/  USHF.R.S32.HI UR4, URZ, 0x1f, UR13 ;  /* 0x0000001fff047899 */ /* 0x000fe4000801140d */
[----:B------:R-:W-:Y:S01]  /*0200*/  IADD3 R8, P0, P1, R13, UR13, R8 ;  /* 0x0000000d0d087c10 */ /* 0x000fe2000f91e008 */
[----:B------:R-:W-:-:S03]  /*0210*/  IMAD.WIDE R6, R11, 0x4, R6 ;  /* 0x000000040b067825 */ /* 0x000fc600078e0206 */
[----:B------:R-:W-:-:S03]  /*0220*/  IADD3.X R9, PT, PT, RZ, UR4, R9, P0, P1 ;  /* 0x00000004ff097c10 */ /* 0x000fc600087e2409 */
[----:B0-----:R-:W4:Y:S01]  /*0230*/  LDG.E R6, desc[UR10][R6.64] ;  /* 0x0000000a06067981 */ /* 0x001f22000c1e1900 */
[----:B--2---:R-:W-:-:S03]  /*0240*/  IMAD.WIDE R4, R11, 0x4, R4 ;  /* 0x000000040b047825 */ /* 0x004fc600078e0204 */
[----:B------:R-:W2:Y:S04]  /*0250*/  LD.E R13, desc[UR10][R8.64] ;  /* 0x0000000a080d7980 */ /* 0x000ea8000c101900 */
[----:B------:R-:W4:Y:S01]  /*0260*/  LDG.E R5, desc[UR10][R4.64] ;  /* 0x0000000a04057981 */ /* 0x000f22000c1e1900 */
[----:B---3--:R-:W-:-:S06]  /*0270*/  IMAD.WIDE R2, R11, 0x4, R2 ;  /* 0x000000040b027825 */ /* 0x008fcc00078e0202 */
[----:B------:R-:W2:Y:S01]  /*0280*/  LDG.E R2, desc[UR10][R2.64] ;  /* 0x0000000a02027981 */ /* 0x000ea2000c1e1900 */
[----:B----4-:R-:W-:-:S04]  /*0290*/  FADD R11, R6, R5 ;  /* 0x00000005060b7221 */ /* 0x010fc80000000000 */
[----:B--2---:R-:W-:-:S05]  /*02a0*/  FFMA R11, R2, R11, R13 ;  /* 0x0000000b020b7223 */ /* 0x004fca000000000d */
[----:B------:R-:W-:Y:S01]  /*02b0*/  ST.E desc[UR10][R8.64], R11 ;  /* 0x0000000b08007985 */ /* 0x000fe2000c10190a */
[----:B------:R-:W-:Y:S05]  /*02c0*/  EXIT ;  /* 0x000000000000794d */ /* 0x000fea0003800000 */
.L_x_6:
        /* <DEDUP_REMOVED lines=11> */
.L_x_9:


//--------------------- .text._ZN18HistogrammarCUDA_110initializeEi --------------------------
	.section	.text._ZN18HistogrammarCUDA_110initializeEi,"ax",@progbits
	.align	128
        .global         _ZN18HistogrammarCUDA_110initializeEi
        .type           _ZN18HistogrammarCUDA_110initializeEi,@function
        .size           _ZN18HistogrammarCUDA_110initializeEi,(.L_x_10 - _ZN18HistogrammarCUDA_110initializeEi)
        .other          _ZN18HistogrammarCUDA_110initializeEi,@"STO_CUDA_ENTRY STV_DEFAULT"
_ZN18HistogrammarCUDA_110initializeEi:
.text._ZN18HistogrammarCUDA_110initializeEi:
[----:B------:R-:W-:Y:S01]  /*0000*/  LDC R1, c[0x0][0x37c] ;  /* 0x0000df00ff017b82 */ /* 0x000fe20000000800 */
[----:B------:R-:W0:Y:S01]  /*0010*/  S2R R2, SR_TID.Y ;  /* 0x0000000000027919 */ /* 0x000e220000002200 */
[----:B------:R-:W1:Y:S01]  /*0020*/  LDCU UR4, c[0x0][0x360] ;  /* 0x00006c00ff0477ac */ /* 0x000e620008000800 */
[----:B------:R-:W-:Y:S01]  /*0030*/  MOV R0, 0x400 ;  /* 0x0000040000007802 */ /* 0x000fe20000000f00 */
[----:B------:R-:W0:Y:S01]  /*0040*/  S2R R9, SR_TID.Z ;  /* 0x0000000000097919 */ /* 0x000e220000002300 */
[----:B------:R-:W0:Y:S01]  /*0050*/  LDCU UR5, c[0x0][0x364] ;  /* 0x00006c80ff0577ac */ /* 0x000e220008000800 */
[----:B------:R-:W2:Y:S01]  /*0060*/  S2R R3, SR_CgaCtaId ;  /* 0x0000000000037919 */ /* 0x000ea20000008800 */
[----:B------:R-:W3:Y:S01]  /*0070*/  LDCU UR7, c[0x0][0x380] ;  /* 0x00007000ff0777ac */ /* 0x000ee20008000800 */
[----:B------:R-:W1:Y:S01]  /*0080*/  S2R R7, SR_TID.X ;  /* 0x0000000000077919 */ /* 0x000e620000002100 */
[----:B------:R-:W4:Y:S01]  /*0090*/  S2R R5, SR_SWINHI ;  /* 0x0000000000057919 */ /* 0x000f220000002f00 */
[----:B---3--:R-:W-:Y:S01]  /*00a0*/  USHF.R.S32.HI UR6, URZ, 0x1f, UR7 ;  /* 0x0000001fff067899 */ /* 0x008fe20008011407 */
[----:B0-----:R-:W-:Y:S01]  /*00b0*/  IMAD R2, R9, UR5, R2 ;  /* 0x0000000509027c24 */ /* 0x001fe2000f8e0202 */
[----:B--2---:R-:W-:-:S03]  /*00c0*/  LEA R0, R3, R0, 0x18 ;  /* 0x0000000003007211 */ /* 0x004fc600078ec0ff */
[----:B-1----:R-:W-:Y:S01]  /*00d0*/  IMAD R4, R2, UR4, R7 ;  /* 0x0000000402047c24 */ /* 0x002fe2000f8e0207 */
[----:B------:R-:W0:Y:S01]  /*00e0*/  LDCU.64 UR4, c[0x0][0x358] ;  /* 0x00006b00ff0477ac */ /* 0x000e220008000a00 */
[----:B------:R-:W-:Y:S02]  /*00f0*/  MOV R2, R0 ;  /* 0x0000000000027202 */ /* 0x000fe40000000f00 */
[----:B----4-:R-:W-:Y:S01]  /*0100*/  MOV R3, R5 ;  /* 0x0000000500037202 */ /* 0x010fe20000000f00 */
[----:B------:R-:W-:-:S05]  /*0110*/  IMAD.SHL.U32 R5, R4, 0x4, RZ ;  /* 0x0000000404057824 */ /* 0x000fca00078e00ff */
[----:B------:R-:W-:-:S04]  /*0120*/  IADD3 R2, P0, P1, R5, UR7, R2 ;  /* 0x0000000705027c10 */ /* 0x000fc8000f91e002 */
[----:B------:R-:W-:-:S05]  /*0130*/  IADD3.X R3, PT, PT, RZ, UR6, R3, P0, P1 ;  /* 0x00000006ff037c10 */ /* 0x000fca00087e2403 */
[----:B0-----:R-:W-:Y:S01]  /*0140*/  ST.E desc[UR4][R2.64], RZ ;  /* 0x000000ff02007985 */ /* 0x001fe2000c101904 */
[----:B------:R-:W-:Y:S05]  /*0150*/  EXIT ;  /* 0x000000000000794d */ /* 0x000fea0003800000 */
.L_x_7:
        /* <DEDUP_REMOVED lines=10> */
.L_x_10:


//--------------------- .nv.shared._ZN18HistogrammarCUDA_116extractFromBlockEiiPNS_5WackyE --------------------------
	.section	.nv.shared._ZN18HistogrammarCUDA_116extractFromBlockEiiPNS_5WackyE,"aw",@nobits
	.sectionflags	@""
	.align	16
	.zero		1024


//--------------------- .nv.shared.reserved.0     --------------------------
	.section	.nv.shared.reserved.0,"aw",@nobits
	.weak		__nv_reservedSMEM_offset_0_alias
	.size		__nv_reservedSMEM_offset_0_alias, 0, 64
	.other		__nv_reservedSMEM_offset_0_alias,@"STO_CUDA_RESERVED_SHARED STV_DEFAULT"
__nv_reservedSMEM_offset_0_alias:
	.zero		0
	.zero		64


//--------------------- .nv.shared._ZN18HistogrammarCUDA_17fillAllEiPfS0_S0_ --------------------------
	.section	.nv.shared._ZN18HistogrammarCUDA_17fillAllEiPfS0_S0_,"aw",@nobits
	.sectionflags	@""
	.align	16
	.zero		1024


//--------------------- .nv.shared._ZN18HistogrammarCUDA_110initializeEi --------------------------
	.section	.nv.shared._ZN18HistogrammarCUDA_110initializeEi,"aw",@nobits
	.sectionflags	@""
	.align	16
	.zero		1024


//--------------------- .nv.constant0._ZN18HistogrammarCUDA_116extractFromBlockEiiPNS_5WackyE --------------------------
	.section	.nv.constant0._ZN18HistogrammarCUDA_116extractFromBlockEiiPNS_5WackyE,"a",@progbits
	.sectionflags	@""
	.align	4
.nv.constant0._ZN18HistogrammarCUDA_116extractFromBlockEiiPNS_5WackyE:
	.zero		912


//--------------------- .nv.constant0._ZN18HistogrammarCUDA_17fillAllEiPfS0_S0_ --------------------------
	.section	.nv.constant0._ZN18HistogrammarCUDA_17fillAllEiPfS0_S0_,"a",@progbits
	.sectionflags	@""
	.align	4
.nv.constant0._ZN18HistogrammarCUDA_17fillAllEiPfS0_S0_:
	.zero		928


//--------------------- .nv.constant0._ZN18HistogrammarCUDA_110initializeEi --------------------------
	.section	.nv.constant0._ZN18HistogrammarCUDA_110initializeEi,"a",@progbits
	.sectionflags	@""
	.align	4
.nv.constant0._ZN18HistogrammarCUDA_110initializeEi:
	.zero		900


//--------------------- SYMBOLS --------------------------

	.type		.nv.reservedSmem.offset0,@object
	.size		.nv.reservedSmem.offset0,0x4
	.type		.nv.reservedSmem.cap,@object
	.size		.nv.reservedSmem.cap,0x4
